	.headerflags	@"EF_CUDA_TEXMODE_UNIFIED EF_CUDA_64BIT_ADDRESS EF_CUDA_ACCELERATORS EF_CUDA_SM90 EF_CUDA_VIRTUAL_SM(EF_CUDA_SM90)"
	.elftype	@"ET_EXEC"


//--------------------- .nv.info                  --------------------------
	.section	.nv.info,"",@"SHT_CUDA_INFO"
	.align	4


	//----- nvinfo : EIATTR_REGCOUNT
	.align		4
        /*0000*/ 	.byte	0x04, 0x2f
        /*0002*/ 	.short	(.L_3 - .L_2)
	.align		4
.L_2:
        /*0004*/ 	.word	index@(triton_poi_fused__native_batch_norm_legit_no_training_relu_3)
        /*0008*/ 	.word	0x00000016


	//----- nvinfo : EIATTR_MIN_STACK_SIZE
	.align		4
.L_3:
        /*000c*/ 	.byte	0x04, 0x12
        /*000e*/ 	.short	(.L_5 - .L_4)
	.align		4
.L_4:
        /*0010*/ 	.word	index@(triton_poi_fused__native_batch_norm_legit_no_training_relu_3)
        /*0014*/ 	.word	0x00000000


	//----- nvinfo : EIATTR_FRAME_SIZE
	.align		4
.L_5:
        /*0018*/ 	.byte	0x04, 0x11
        /*001a*/ 	.short	(.L_7 - .L_6)
	.align		4
.L_6:
        /*001c*/ 	.word	index@(triton_poi_fused__native_batch_norm_legit_no_training_relu_3)
        /*0020*/ 	.word	0x00000000


	//----- nvinfo : EIATTR_MIN_STACK_SIZE
	.align		4
.L_7:
        /*0024*/ 	.byte	0x04, 0x12
        /*0026*/ 	.short	(.L_9 - .L_8)
	.align		4
.L_8:
        /*0028*/ 	.word	index@(triton_poi_fused__native_batch_norm_legit_no_training_relu_3)
        /*002c*/ 	.word	0x00000000
.L_9:


//--------------------- .nv.info.triton_poi_fused__native_batch_norm_legit_no_training_relu_3 --------------------------
	.section	.nv.info.triton_poi_fused__native_batch_norm_legit_no_training_relu_3,"",@"SHT_CUDA_INFO"
	.sectionflags	@""
	.align	4


	//----- nvinfo : EIATTR_CUDA_API_VERSION
	.align		4
        /*0000*/ 	.byte	0x04, 0x37
        /*0002*/ 	.short	(.L_11 - .L_10)
.L_10:
        /*0004*/ 	.word	0x0000007c


	//----- nvinfo : EIATTR_KPARAM_INFO
	.align		4
.L_11:
        /*0008*/ 	.byte	0x04, 0x17
        /*000a*/ 	.short	(.L_13 - .L_12)
.L_12:
        /*000c*/ 	.word	0x00000000
        /*0010*/ 	.short	0x0006
        /*0012*/ 	.short	0x0030
        /*0014*/ 	.byte	0x00, 0xf0, 0x11, 0x00


	//----- nvinfo : EIATTR_KPARAM_INFO
	.align		4
.L_13:
        /*0018*/ 	.byte	0x04, 0x17
        /*001a*/ 	.short	(.L_15 - .L_14)
.L_14:
        /*001c*/ 	.word	0x00000000
        /*0020*/ 	.short	0x0005
        /*0022*/ 	.short	0x0028
        /*0024*/ 	.byte	0x00, 0xf4, 0x21, 0x00


	//----- nvinfo : EIATTR_KPARAM_INFO
	.align		4
.L_15:
        /*0028*/ 	.byte	0x04, 0x17
        /*002a*/ 	.short	(.L_17 - .L_16)
.L_16:
        /*002c*/ 	.word	0x00000000
        /*0030*/ 	.short	0x0004
        /*0032*/ 	.short	0x0020
        /*0034*/ 	.byte	0x00, 0xf4, 0x21, 0x00


	//----- nvinfo : EIATTR_KPARAM_INFO
	.align		4
.L_17:
        /*0038*/ 	.byte	0x04, 0x17
        /*003a*/ 	.short	(.L_19 - .L_18)
.L_18:
        /*003c*/ 	.word	0x00000000
        /*0040*/ 	.short	0x0003
        /*0042*/ 	.short	0x0018
        /*0044*/ 	.byte	0x00, 0xf4, 0x21, 0x00


	//----- nvinfo : EIATTR_KPARAM_INFO
	.align		4
.L_19:
        /*0048*/ 	.byte	0x04, 0x17
        /*004a*/ 	.short	(.L_21 - .L_20)
.L_20:
        /*004c*/ 	.word	0x00000000
        /*0050*/ 	.short	0x0002
        /*0052*/ 	.short	0x0010
        /*0054*/ 	.byte	0x00, 0xf4, 0x21, 0x00


	//----- nvinfo : EIATTR_KPARAM_INFO
	.align		4
.L_21:
        /*0058*/ 	.byte	0x04, 0x17
        /*005a*/ 	.short	(.L_23 - .L_22)
.L_22:
        /*005c*/ 	.word	0x00000000
        /*0060*/ 	.short	0x0001
        /*0062*/ 	.short	0x0008
        /*0064*/ 	.byte	0x00, 0xf4, 0x21, 0x00


	//----- nvinfo : EIATTR_KPARAM_INFO
	.align		4
.L_23:
        /*0068*/ 	.byte	0x04, 0x17
        /*006a*/ 	.short	(.L_25 - .L_24)
.L_24:
        /*006c*/ 	.word	0x00000000
        /*0070*/ 	.short	0x0000
        /*0072*/ 	.short	0x0000
        /*0074*/ 	.byte	0x00, 0xf4, 0x21, 0x00


	//----- nvinfo : EIATTR_SPARSE_MMA_MASK
	.align		4
.L_25:
        /*0078*/ 	.byte	0x03, 0x50
        /*007a*/ 	.short	0x0000


	//----- nvinfo : EIATTR_MAXREG_COUNT
	.align		4
        /*007c*/ 	.byte	0x03, 0x1b
        /*007e*/ 	.short	0x00ff


	//----- nvinfo : EIATTR_EXIT_INSTR_OFFSETS
	.align		4
        /*0080*/ 	.byte	0x04, 0x1c
        /*0082*/ 	.short	(.L_27 - .L_26)


	//   ....[0]....
.L_26:
        /*0084*/ 	.word	0x00000420


	//   ....[1]....
        /*0088*/ 	.word	0x00000440


	//----- nvinfo : EIATTR_REQNTID
	.align		4
.L_27:
        /*008c*/ 	.byte	0x04, 0x10
        /*008e*/ 	.short	(.L_29 - .L_28)
.L_28:
        /*0090*/ 	.word	0x00000080
        /*0094*/ 	.word	0x00000001
        /*0098*/ 	.word	0x00000001


	//----- nvinfo : EIATTR_CBANK_PARAM_SIZE
	.align		4
.L_29:
        /*009c*/ 	.byte	0x03, 0x19
        /*009e*/ 	.short	0x0034


	//----- nvinfo : EIATTR_PARAM_CBANK
	.align		4
        /*00a0*/ 	.byte	0x04, 0x0a
        /*00a2*/ 	.short	(.L_31 - .L_30)
	.align		4
.L_30:
        /*00a4*/ 	.word	index@(.nv.constant0.triton_poi_fused__native_batch_norm_legit_no_training_relu_3)
        /*00a8*/ 	.short	0x0210
        /*00aa*/ 	.short	0x0034


	//----- nvinfo : EIATTR_SW_WAR
	.align		4
.L_31:
        /*00ac*/ 	.byte	0x04, 0x36
        /*00ae*/ 	.short	(.L_33 - .L_32)
.L_32:
        /*00b0*/ 	.word	0x00000008
.L_33:


//--------------------- .nv.callgraph             --------------------------
	.section	.nv.callgraph,"",@"SHT_CUDA_CALLGRAPH"
	.align	4
	.sectionentsize	8
	.align		4
        /*0000*/ 	.word	0x00000000
	.align		4
        /*0004*/ 	.word	0xffffffff
	.align		4
        /*0008*/ 	.word	0x00000000
	.align		4
        /*000c*/ 	.word	0xfffffffe
	.align		4
        /*0010*/ 	.word	0x00000000
	.align		4
        /*0014*/ 	.word	0xfffffffd
	.align		4
        /*0018*/ 	.word	0x00000000
	.align		4
        /*001c*/ 	.word	0xfffffffc


//--------------------- .nv.constant4             --------------------------
	.section	.nv.constant4,"a",@progbits
	.align	8
	.align		8
.nv.constant4:
        /*0000*/ 	.dword	_$_str
	.align		8
        /*0008*/ 	.dword	_$_str_$_2


//--------------------- .text.triton_poi_fused__native_batch_norm_legit_no_training_relu_3 --------------------------
	.section	.text.triton_poi_fused__native_batch_norm_legit_no_training_relu_3,"ax",@progbits
	.align	128
        .global         triton_poi_fused__native_batch_norm_legit_no_training_relu_3
        .type           triton_poi_fused__native_batch_norm_legit_no_training_relu_3,@function
        .size           triton_poi_fused__native_batch_norm_legit_no_training_relu_3,(.L_x_1 - triton_poi_fused__native_batch_norm_legit_no_training_relu_3)
        .other          triton_poi_fused__native_batch_norm_legit_no_training_relu_3,@"STO_CUDA_ENTRY STV_DEFAULT"
triton_poi_fused__native_batch_norm_legit_no_training_relu_3:
.text.triton_poi_fused__native_batch_norm_legit_no_training_relu_3:
[----:B------:R-:W0:Y:S01]  /*0000*/  LDC R1, c[0x0][0x28] ;  /* 0x00000a00ff017b82 */ /* 0x000e220000000800 */
[----:B------:R-:W1:Y:S07]  /*0010*/  S2R R0, SR_TID.X ;  /* 0x0000000000007919 */ /* 0x000e6e0000002100 */
[----:B------:R-:W2:Y:S01]  /*0020*/  LDC.64 R8, c[0x0][0x220] ;  /* 0x00008800ff087b82 */ /* 0x000ea20000000a00 */
[----:B------:R-:W-:Y:S01]  /*0030*/  ULDC.64 UR4, c[0x0][0x208] ;  /* 0x0000820000047ab9 */ /* 0x000fe20000000a00 */
[----:B------:R-:W3:Y:S06]  /*0040*/  S2R R5, SR_CTAID.X ;  /* 0x0000000000057919 */ /* 0x000eec0000002500 */
[----:B------:R-:W4:Y:S08]  /*0050*/  LDC.64 R12, c[0x0][0x210] ;  /* 0x00008400ff0c7b82 */ /* 0x000f300000000a00 */
[----:B------:R-:W5:Y:S08]  /*0060*/  LDC.64 R14, c[0x0][0x218] ;  /* 0x00008600ff0e7b82 */ /* 0x000f700000000a00 */
[----:B------:R-:W5:Y:S01]  /*0070*/  LDC.64 R16, c[0x0][0x228] ;  /* 0x00008a00ff107b82 */ /* 0x000f620000000a00 */
[----:B-1----:R-:W-:-:S07]  /*0080*/  SHF.L.U32 R0, R0, 0x1, RZ ;  /* 0x0000000100007819 */ /* 0x002fce00000006ff */
[----:B------:R-:W1:Y:S01]  /*0090*/  LDC.64 R18, c[0x0][0x230] ;  /* 0x00008c00ff127b82 */ /* 0x000e620000000a00 */
[----:B---3--:R-:W-:Y:S02]  /*00a0*/  SHF.R.S32.HI R3, RZ, 0x17, R5 ;  /* 0x00000017ff037819 */ /* 0x008fe40000011405 */
[----:B------:R-:W-:Y:S02]  /*00b0*/  LOP3.LUT R0, R0, 0xfe, RZ, 0xc0, !PT ;  /* 0x000000fe00007812 */ /* 0x000fe400078ec0ff */
[----:B------:R-:W-:Y:S02]  /*00c0*/  SGXT R3, R3, 0x1 ;  /* 0x000000010303781a */ /* 0x000fe40000000200 */
[----:B------:R-:W-:-:S04]  /*00d0*/  LEA R0, R5, R0, 0x8 ;  /* 0x0000000005007211 */ /* 0x000fc800078e40ff */
[----:B------:R-:W-:Y:S02]  /*00e0*/  LEA.HI R3, R3, R0, RZ, 0x2 ;  /* 0x0000000003037211 */ /* 0x000fe400078f10ff */
[----:B------:R-:W-:Y:S02]  /*00f0*/  ISETP.GE.AND P0, PT, R0, 0x100, PT ;  /* 0x000001000000780c */ /* 0x000fe40003f06270 */
[----:B------:R-:W-:-:S04]  /*0100*/  LOP3.LUT R3, R3, 0xfffffffc, RZ, 0xc0, !PT ;  /* 0xfffffffc03037812 */ /* 0x000fc800078ec0ff */
[----:B------:R-:W-:Y:S02]  /*0110*/  IADD3 R11, R0, -R3, RZ ;  /* 0x80000003000b7210 */ /* 0x000fe40007ffe0ff */
[----:B------:R-:W-:-:S03]  /*0120*/  CS2R R2, SRZ ;  /* 0x0000000000027805 */ /* 0x000fc6000001ff00 */
[----:B--2---:R-:W-:-:S05]  /*0130*/  IMAD.WIDE R8, R11, 0x4, R8 ;  /* 0x000000040b087825 */ /* 0x004fca00078e0208 */
[----:B------:R2:W3:Y:S01]  /*0140*/  @!P0 LDG.E.EL.64 R2, desc[UR4][R8.64] ;  /* 0x0000000408028981 */ /* 0x0004e2000c2e1b00 */
[----:B------:R-:W-:Y:S02]  /*0150*/  CS2R R4, SRZ ;  /* 0x0000000000047805 */ /* 0x000fe4000001ff00 */
[----:B------:R-:W-:Y:S01]  /*0160*/  CS2R R6, SRZ ;  /* 0x0000000000067805 */ /* 0x000fe2000001ff00 */
[----:B----4-:R-:W-:-:S04]  /*0170*/  IMAD.WIDE R12, R0, 0x4, R12 ;  /* 0x00000004000c7825 */ /* 0x010fc800078e020c */
[C---:B-----5:R-:W-:Y:S01]  /*0180*/  IMAD.WIDE R14, R11.reuse, 0x4, R14 ;  /* 0x000000040b0e7825 */ /* 0x060fe200078e020e */
[----:B------:R-:W4:Y:S01]  /*0190*/  @!P0 LDG.E.64 R4, desc[UR4][R12.64] ;  /* 0x000000040c048981 */ /* 0x000f22000c1e1b00 */
[----:B--2---:R-:W-:Y:S02]  /*01a0*/  CS2R R8, SRZ ;  /* 0x0000000000087805 */ /* 0x004fe4000001ff00 */
[C---:B0-----:R-:W-:Y:S01]  /*01b0*/  IMAD.WIDE R16, R11.reuse, 0x4, R16 ;  /* 0x000000040b107825 */ /* 0x041fe200078e0210 */
[----:B------:R0:W4:Y:S03]  /*01c0*/  @!P0 LDG.E.EL.64 R6, desc[UR4][R14.64] ;  /* 0x000000040e068981 */ /* 0x000126000c2e1b00 */
[----:B-1----:R-:W-:Y:S01]  /*01d0*/  IMAD.WIDE R18, R11, 0x4, R18 ;  /* 0x000000040b127825 */ /* 0x002fe200078e0212 */
[----:B------:R-:W-:-:S04]  /*01e0*/  CS2R R10, SRZ ;  /* 0x00000000000a7805 */ /* 0x000fc8000001ff00 */
[----:B------:R-:W2:Y:S04]  /*01f0*/  @!P0 LDG.E.EL.64 R8, desc[UR4][R18.64] ;  /* 0x0000000412088981 */ /* 0x000ea8000c2e1b00 */
[----:B------:R-:W2:Y:S01]  /*0200*/  @!P0 LDG.E.EL.64 R10, desc[UR4][R16.64] ;  /* 0x00000004100a8981 */ /* 0x000ea2000c2e1b00 */
[----:B0-----:R-:W-:Y:S01]  /*0210*/  HFMA2.MMA R14, -RZ, RZ, 1.625, 0 ;  /* 0x3e800000ff0e7435 */ /* 0x001fe200000001ff */
[----:B---3--:R-:W-:Y:S01]  /*0220*/  FADD R2, R2, 9.9999997473787516356e-06 ;  /* 0x3727c5ac02027421 */ /* 0x008fe20000000000 */
[----:B------:R-:W-:-:S03]  /*0230*/  FADD R3, R3, 9.9999997473787516356e-06 ;  /* 0x3727c5ac03037421 */ /* 0x000fc60000000000 */
[----:B------:R-:W0:Y:S08]  /*0240*/  MUFU.SQRT R12, R2 ;  /* 0x00000002000c7308 */ /* 0x000e300000002000 */
[----:B------:R1:W3:Y:S01]  /*0250*/  MUFU.SQRT R13, R3 ;  /* 0x00000003000d7308 */ /* 0x0002e20000002000 */
[C---:B0-----:R-:W-:Y:S02]  /*0260*/  FSETP.GT.AND P1, PT, R12.reuse, 8.50705917302346158658e+37, PT ;  /* 0x7e8000000c00780b */ /* 0x041fe40003f24000 */
[----:B------:R-:W-:Y:S01]  /*0270*/  FSETP.GEU.AND P3, PT, R12, 1.175494350822287508e-38, PT ;  /* 0x008000000c00780b */ /* 0x000fe20003f6e000 */
[----:B-1----:R-:W0:Y:S01]  /*0280*/  LDC.64 R2, c[0x0][0x238] ;  /* 0x00008e00ff027b82 */ /* 0x002e220000000a00 */
[----:B---3--:R-:W-:-:S02]  /*0290*/  FSETP.GT.AND P2, PT, R13, 8.50705917302346158658e+37, PT ;  /* 0x7e8000000d00780b */ /* 0x008fc40003f44000 */
[----:B------:R-:W-:-:S07]  /*02a0*/  FSETP.GEU.AND P4, PT, R13, 1.175494350822287508e-38, PT ;  /* 0x008000000d00780b */ /* 0x000fce0003f8e000 */
[----:B------:R-:W-:-:S04]  /*02b0*/  @P1 FMUL R12, R12, 0.25 ;  /* 0x3e8000000c0c1820 */ /* 0x000fc80000400000 */
[----:B------:R-:W-:Y:S01]  /*02c0*/  @!P3 FMUL R12, R12, 16777216 ;  /* 0x4b8000000c0cb820 */ /* 0x000fe20000400000 */
[----:B------:R-:W-:-:S04]  /*02d0*/  @P2 FMUL R13, R13, 0.25 ;  /* 0x3e8000000d0d2820 */ /* 0x000fc80000400000 */
[----:B------:R-:W-:Y:S01]  /*02e0*/  @!P4 FMUL R13, R13, 16777216 ;  /* 0x4b8000000d0dc820 */ /* 0x000fe20000400000 */
[----:B------:R-:W1:Y:S01]  /*02f0*/  MUFU.RCP R12, R12 ;  /* 0x0000000c000c7308 */ /* 0x000e620000001000 */
[----:B------:R-:W-:-:S07]  /*0300*/  FSEL R15, R14, 1, P1 ;  /* 0x3f8000000e0f7808 */ /* 0x000fce0000800000 */
[----:B------:R-:W3:Y:S01]  /*0310*/  MUFU.RCP R13, R13 ;  /* 0x0000000d000d7308 */ /* 0x000ee20000001000 */
[----:B------:R-:W-:Y:S01]  /*0320*/  FSEL R14, R14, 1, P2 ;  /* 0x3f8000000e0e7808 */ /* 0x000fe20001000000 */
[----:B------:R-:W-:-:S04]  /*0330*/  @!P3 FMUL R15, R15, 16777216 ;  /* 0x4b8000000f0fb820 */ /* 0x000fc80000400000 */
[----:B------:R-:W-:Y:S01]  /*0340*/  @!P4 FMUL R14, R14, 16777216 ;  /* 0x4b8000000e0ec820 */ /* 0x000fe20000400000 */
[----:B----4-:R-:W-:Y:S01]  /*0350*/  FADD R5, -R7, R5 ;  /* 0x0000000507057221 */ /* 0x010fe20000000100 */
[----:B------:R-:W-:Y:S01]  /*0360*/  FADD R4, -R6, R4 ;  /* 0x0000000406047221 */ /* 0x000fe20000000100 */
[----:B-1----:R-:W-:Y:S01]  /*0370*/  FMUL R15, R12, R15 ;  /* 0x0000000f0c0f7220 */ /* 0x002fe20000400000 */
[----:B---3--:R-:W-:-:S03]  /*0380*/  FMUL R14, R13, R14 ;  /* 0x0000000e0d0e7220 */ /* 0x008fc60000400000 */
[----:B------:R-:W-:Y:S01]  /*0390*/  FMUL R15, R4, R15 ;  /* 0x0000000f040f7220 */ /* 0x000fe20000400000 */
[----:B------:R-:W-:-:S03]  /*03a0*/  FMUL R14, R5, R14 ;  /* 0x0000000e050e7220 */ /* 0x000fc60000400000 */
[----:B--2---:R-:W-:Y:S01]  /*03b0*/  FFMA R8, R15, R10, R8 ;  /* 0x0000000a0f087223 */ /* 0x004fe20000000008 */
[----:B------:R-:W-:-:S04]  /*03c0*/  FFMA R9, R14, R11, R9 ;  /* 0x0000000b0e097223 */ /* 0x000fc80000000009 */
[----:B------:R-:W-:Y:S02]  /*03d0*/  FSETP.GEU.AND P1, PT, R8, RZ, PT ;  /* 0x000000ff0800720b */ /* 0x000fe40003f2e000 */
[C---:B------:R-:W-:Y:S01]  /*03e0*/  FSETP.GEU.AND P2, PT, R9.reuse, RZ, PT ;  /* 0x000000ff0900720b */ /* 0x040fe20003f4e000 */
[----:B0-----:R-:W-:Y:S01]  /*03f0*/  IMAD.WIDE R2, R0, 0x4, R2 ;  /* 0x0000000400027825 */ /* 0x001fe200078e0202 */
[----:B------:R-:W-:Y:S02]  /*0400*/  FSEL R8, R8, RZ, P1 ;  /* 0x000000ff08087208 */ /* 0x000fe40000800000 */
[----:B------:R-:W-:Y:S01]  /*0410*/  FSEL R9, R9, RZ, P2 ;  /* 0x000000ff09097208 */ /* 0x000fe20001000000 */
[----:B------:R-:W-:Y:S08]  /*0420*/  @P0 EXIT ;  /* 0x000000000000094d */ /* 0x000ff00003800000 */
[----:B------:R-:W-:Y:S01]  /*0430*/  STG.E.64 desc[UR4][R2.64], R8 ;  /* 0x0000000802007986 */ /* 0x000fe2000c101b04 */
[----:B------:R-:W-:Y:S05]  /*0440*/  EXIT ;  /* 0x000000000000794d */ /* 0x000fea0003800000 */
.L_x_0:
[----:B------:R-:W-:-:S00]  /*0450*/  BRA `(.L_x_0) ;  /* 0xfffffffc00fc7947 */ /* 0x000fc0000383ffff */
[----:B------:R-:W-:-:S00]  /*0460*/  NOP ;  /* 0x0000000000007918 */ /* 0x000fc00000000000 */
        /* <DEDUP_REMOVED lines=9> */
.L_x_1:


//--------------------- .nv.global.init           --------------------------
	.section	.nv.global.init,"aw",@progbits
.nv.global.init:
	.type		_$_str,@object
	.size		_$_str,(_$_str_$_2 - _$_str)
_$_str:
        /*0000*/ 	.byte	0x5f, 0x5f, 0x43, 0x55, 0x44, 0x41, 0x5f, 0x46, 0x54, 0x5a, 0x00
	.type		_$_str_$_2,@object
	.size		_$_str_$_2,(.L_1 - _$_str_$_2)
_$_str_$_2:
        /*000b*/ 	.byte	0x5f, 0x5f, 0x43, 0x55, 0x44, 0x41, 0x5f, 0x50, 0x52, 0x45, 0x43, 0x5f, 0x53, 0x51, 0x52, 0x54
        /*001b*/ 	.byte	0x00
.L_1:


//--------------------- .nv.constant0.triton_poi_fused__native_batch_norm_legit_no_training_relu_3 --------------------------
	.section	.nv.constant0.triton_poi_fused__native_batch_norm_legit_no_training_relu_3,"a",@progbits
	.sectionflags	@""
	.align	4
.nv.constant0.triton_poi_fused__native_batch_norm_legit_no_training_relu_3:
	.zero		580
